	.headerflags	@"EF_CUDA_TEXMODE_UNIFIED EF_CUDA_64BIT_ADDRESS EF_CUDA_ACCELERATORS EF_CUDA_SM90 EF_CUDA_VIRTUAL_SM(EF_CUDA_SM90)"
	.elftype	@"ET_EXEC"


//--------------------- .nv.info                  --------------------------
	.section	.nv.info,"",@"SHT_CUDA_INFO"
	.align	4


	//----- nvinfo : EIATTR_REGCOUNT
	.align		4
        /*0000*/ 	.byte	0x04, 0x2f
        /*0002*/ 	.short	(.L_3 - .L_2)
	.align		4
.L_2:
        /*0004*/ 	.word	index@(triton_poi_fused__native_batch_norm_legit_no_training_41)
        /*0008*/ 	.word	0x0000001a


	//----- nvinfo : EIATTR_MIN_STACK_SIZE
	.align		4
.L_3:
        /*000c*/ 	.byte	0x04, 0x12
        /*000e*/ 	.short	(.L_5 - .L_4)
	.align		4
.L_4:
        /*0010*/ 	.word	index@(triton_poi_fused__native_batch_norm_legit_no_training_41)
        /*0014*/ 	.word	0x00000000


	//----- nvinfo : EIATTR_FRAME_SIZE
	.align		4
.L_5:
        /*0018*/ 	.byte	0x04, 0x11
        /*001a*/ 	.short	(.L_7 - .L_6)
	.align		4
.L_6:
        /*001c*/ 	.word	index@(triton_poi_fused__native_batch_norm_legit_no_training_41)
        /*0020*/ 	.word	0x00000000


	//----- nvinfo : EIATTR_MIN_STACK_SIZE
	.align		4
.L_7:
        /*0024*/ 	.byte	0x04, 0x12
        /*0026*/ 	.short	(.L_9 - .L_8)
	.align		4
.L_8:
        /*0028*/ 	.word	index@(triton_poi_fused__native_batch_norm_legit_no_training_41)
        /*002c*/ 	.word	0x00000000
.L_9:


//--------------------- .nv.info.triton_poi_fused__native_batch_norm_legit_no_training_41 --------------------------
	.section	.nv.info.triton_poi_fused__native_batch_norm_legit_no_training_41,"",@"SHT_CUDA_INFO"
	.sectionflags	@""
	.align	4


	//----- nvinfo : EIATTR_CUDA_API_VERSION
	.align		4
        /*0000*/ 	.byte	0x04, 0x37
        /*0002*/ 	.short	(.L_11 - .L_10)
.L_10:
        /*0004*/ 	.word	0x0000007c


	//----- nvinfo : EIATTR_KPARAM_INFO
	.align		4
.L_11:
        /*0008*/ 	.byte	0x04, 0x17
        /*000a*/ 	.short	(.L_13 - .L_12)
.L_12:
        /*000c*/ 	.word	0x00000000
        /*0010*/ 	.short	0x0007
        /*0012*/ 	.short	0x0034
        /*0014*/ 	.byte	0x00, 0xf0, 0x11, 0x00


	//----- nvinfo : EIATTR_KPARAM_INFO
	.align		4
.L_13:
        /*0018*/ 	.byte	0x04, 0x17
        /*001a*/ 	.short	(.L_15 - .L_14)
.L_14:
        /*001c*/ 	.word	0x00000000
        /*0020*/ 	.short	0x0006
        /*0022*/ 	.short	0x0030
        /*0024*/ 	.byte	0x00, 0xf0, 0x11, 0x00


	//----- nvinfo : EIATTR_KPARAM_INFO
	.align		4
.L_15:
        /*0028*/ 	.byte	0x04, 0x17
        /*002a*/ 	.short	(.L_17 - .L_16)
.L_16:
        /*002c*/ 	.word	0x00000000
        /*0030*/ 	.short	0x0005
        /*0032*/ 	.short	0x0028
        /*0034*/ 	.byte	0x00, 0xf4, 0x21, 0x00


	//----- nvinfo : EIATTR_KPARAM_INFO
	.align		4
.L_17:
        /*0038*/ 	.byte	0x04, 0x17
        /*003a*/ 	.short	(.L_19 - .L_18)
.L_18:
        /*003c*/ 	.word	0x00000000
        /*0040*/ 	.short	0x0004
        /*0042*/ 	.short	0x0020
        /*0044*/ 	.byte	0x00, 0xf4, 0x21, 0x00


	//----- nvinfo : EIATTR_KPARAM_INFO
	.align		4
.L_19:
        /*0048*/ 	.byte	0x04, 0x17
        /*004a*/ 	.short	(.L_21 - .L_20)
.L_20:
        /*004c*/ 	.word	0x00000000
        /*0050*/ 	.short	0x0003
        /*0052*/ 	.short	0x0018
        /*0054*/ 	.byte	0x00, 0xf4, 0x21, 0x00


	//----- nvinfo : EIATTR_KPARAM_INFO
	.align		4
.L_21:
        /*0058*/ 	.byte	0x04, 0x17
        /*005a*/ 	.short	(.L_23 - .L_22)
.L_22:
        /*005c*/ 	.word	0x00000000
        /*0060*/ 	.short	0x0002
        /*0062*/ 	.short	0x0010
        /*0064*/ 	.byte	0x00, 0xf4, 0x21, 0x00


	//----- nvinfo : EIATTR_KPARAM_INFO
	.align		4
.L_23:
        /*0068*/ 	.byte	0x04, 0x17
        /*006a*/ 	.short	(.L_25 - .L_24)
.L_24:
        /*006c*/ 	.word	0x00000000
        /*0070*/ 	.short	0x0001
        /*0072*/ 	.short	0x0008
        /*0074*/ 	.byte	0x00, 0xf4, 0x21, 0x00


	//----- nvinfo : EIATTR_KPARAM_INFO
	.align		4
.L_25:
        /*0078*/ 	.byte	0x04, 0x17
        /*007a*/ 	.short	(.L_27 - .L_26)
.L_26:
        /*007c*/ 	.word	0x00000000
        /*0080*/ 	.short	0x0000
        /*0082*/ 	.short	0x0000
        /*0084*/ 	.byte	0x00, 0xf4, 0x21, 0x00


	//----- nvinfo : EIATTR_SPARSE_MMA_MASK
	.align		4
.L_27:
        /*0088*/ 	.byte	0x03, 0x50
        /*008a*/ 	.short	0x0000


	//----- nvinfo : EIATTR_MAXREG_COUNT
	.align		4
        /*008c*/ 	.byte	0x03, 0x1b
        /*008e*/ 	.short	0x00ff


	//----- nvinfo : EIATTR_EXIT_INSTR_OFFSETS
	.align		4
        /*0090*/ 	.byte	0x04, 0x1c
        /*0092*/ 	.short	(.L_29 - .L_28)


	//   ....[0]....
.L_28:
        /*0094*/ 	.word	0x00000580


	//   ....[1]....
        /*0098*/ 	.word	0x000005f0


	//----- nvinfo : EIATTR_REQNTID
	.align		4
.L_29:
        /*009c*/ 	.byte	0x04, 0x10
        /*009e*/ 	.short	(.L_31 - .L_30)
.L_30:
        /*00a0*/ 	.word	0x00000080
        /*00a4*/ 	.word	0x00000001
        /*00a8*/ 	.word	0x00000001


	//----- nvinfo : EIATTR_CBANK_PARAM_SIZE
	.align		4
.L_31:
        /*00ac*/ 	.byte	0x03, 0x19
        /*00ae*/ 	.short	0x0038


	//----- nvinfo : EIATTR_PARAM_CBANK
	.align		4
        /*00b0*/ 	.byte	0x04, 0x0a
        /*00b2*/ 	.short	(.L_33 - .L_32)
	.align		4
.L_32:
        /*00b4*/ 	.word	index@(.nv.constant0.triton_poi_fused__native_batch_norm_legit_no_training_41)
        /*00b8*/ 	.short	0x0210
        /*00ba*/ 	.short	0x0038


	//----- nvinfo : EIATTR_SW_WAR
	.align		4
.L_33:
        /*00bc*/ 	.byte	0x04, 0x36
        /*00be*/ 	.short	(.L_35 - .L_34)
.L_34:
        /*00c0*/ 	.word	0x00000008
.L_35:


//--------------------- .nv.callgraph             --------------------------
	.section	.nv.callgraph,"",@"SHT_CUDA_CALLGRAPH"
	.align	4
	.sectionentsize	8
	.align		4
        /*0000*/ 	.word	0x00000000
	.align		4
        /*0004*/ 	.word	0xffffffff
	.align		4
        /*0008*/ 	.word	0x00000000
	.align		4
        /*000c*/ 	.word	0xfffffffe
	.align		4
        /*0010*/ 	.word	0x00000000
	.align		4
        /*0014*/ 	.word	0xfffffffd
	.align		4
        /*0018*/ 	.word	0x00000000
	.align		4
        /*001c*/ 	.word	0xfffffffc


//--------------------- .nv.constant4             --------------------------
	.section	.nv.constant4,"a",@progbits
	.align	8
	.align		8
.nv.constant4:
        /*0000*/ 	.dword	_$_str
	.align		8
        /*0008*/ 	.dword	_$_str_$_2


//--------------------- .text.triton_poi_fused__native_batch_norm_legit_no_training_41 --------------------------
	.section	.text.triton_poi_fused__native_batch_norm_legit_no_training_41,"ax",@progbits
	.sectionflags	@"SHF_BARRIERS=1"
	.align	128
        .global         triton_poi_fused__native_batch_norm_legit_no_training_41
        .type           triton_poi_fused__native_batch_norm_legit_no_training_41,@function
        .size           triton_poi_fused__native_batch_norm_legit_no_training_41,(.L_x_1 - triton_poi_fused__native_batch_norm_legit_no_training_41)
        .other          triton_poi_fused__native_batch_norm_legit_no_training_41,@"STO_CUDA_ENTRY STV_DEFAULT"
triton_poi_fused__native_batch_norm_legit_no_training_41:
.text.triton_poi_fused__native_batch_norm_legit_no_training_41:
[----:B------:R-:W0:Y:S01]  /*0000*/  LDC R1, c[0x0][0x28] ;  /* 0x00000a00ff017b82 */ /* 0x000e220000000800 */
[----:B------:R-:W1:Y:S07]  /*0010*/  S2R R13, SR_CTAID.Y ;  /* 0x00000000000d7919 */ /* 0x000e6e0000002600 */
[----:B------:R-:W2:Y:S01]  /*0020*/  LDC.64 R6, c[0x0][0x220] ;  /* 0x00008800ff067b82 */ /* 0x000ea20000000a00 */
[----:B------:R-:W-:Y:S01]  /*0030*/  ULDC.64 UR6, c[0x0][0x208] ;  /* 0x0000820000067ab9 */ /* 0x000fe20000000a00 */
[----:B------:R-:W3:Y:S01]  /*0040*/  S2R R12, SR_TID.X ;  /* 0x00000000000c7919 */ /* 0x000ee20000002100 */
[----:B------:R-:W4:Y:S05]  /*0050*/  S2R R15, SR_CTAID.X ;  /* 0x00000000000f7919 */ /* 0x000f2a0000002500 */
[----:B------:R-:W5:Y:S08]  /*0060*/  LDC.64 R4, c[0x0][0x210] ;  /* 0x00008400ff047b82 */ /* 0x000f700000000a00 */
[----:B------:R-:W4:Y:S01]  /*0070*/  LDC.64 R18, c[0x0][0x218] ;  /* 0x00008600ff127b82 */ /* 0x000f220000000a00 */
[----:B-1----:R-:W-:-:S02]  /*0080*/  IMAD.SHL.U32 R13, R13, 0x40, RZ ;  /* 0x000000400d0d7824 */ /* 0x002fc400078e00ff */
[----:B---3--:R-:W-:-:S05]  /*0090*/  IMAD.SHL.U32 R0, R12, 0x2, RZ ;  /* 0x000000020c007824 */ /* 0x008fca00078e00ff */
[----:B------:R-:W-:-:S04]  /*00a0*/  LOP3.LUT R8, R13, 0x3e, R0, 0xf8, !PT ;  /* 0x0000003e0d087812 */ /* 0x000fc800078ef800 */
[C---:B------:R-:W-:Y:S01]  /*00b0*/  ISETP.GE.AND P1, PT, R8.reuse, 0x500, PT ;  /* 0x000005000800780c */ /* 0x040fe20003f26270 */
[----:B------:R-:W-:-:S05]  /*00c0*/  IMAD.HI R2, R8, 0x66666667, RZ ;  /* 0x6666666708027827 */ /* 0x000fca00078e02ff */
[----:B------:R-:W-:-:S04]  /*00d0*/  SHF.R.U32.HI R3, RZ, 0x1f, R2 ;  /* 0x0000001fff037819 */ /* 0x000fc80000011602 */
[----:B------:R-:W-:Y:S02]  /*00e0*/  LEA.HI.SX32 R21, R2, R3, 0x19 ;  /* 0x0000000302157211 */ /* 0x000fe400078fcaff */
[----:B------:R-:W-:-:S03]  /*00f0*/  CS2R R2, SRZ ;  /* 0x0000000000027805 */ /* 0x000fc6000001ff00 */
[----:B------:R-:W-:-:S04]  /*0100*/  IMAD R17, R21, -0x140, R8 ;  /* 0xfffffec015117824 */ /* 0x000fc800078e0208 */
[----:B--2---:R-:W-:-:S05]  /*0110*/  IMAD.WIDE R6, R17, 0x4, R6 ;  /* 0x0000000411067825 */ /* 0x004fca00078e0206 */
[----:B------:R1:W2:Y:S01]  /*0120*/  @!P1 LDG.E.EL.64 R2, desc[UR6][R6.64] ;  /* 0x0000000606029981 */ /* 0x0002a2000c2e1b00 */
[----:B------:R-:W-:Y:S01]  /*0130*/  SHF.R.U32.HI R14, RZ, 0x5, R12 ;  /* 0x00000005ff0e7819 */ /* 0x000fe2000001160c */
[----:B0---4-:R-:W-:Y:S01]  /*0140*/  IMAD.WIDE R18, R17, 0x4, R18 ;  /* 0x0000000411127825 */ /* 0x011fe200078e0212 */
[----:B------:R-:W-:Y:S02]  /*0150*/  SHF.L.U32 R15, R15, 0x2, RZ ;  /* 0x000000020f0f7819 */ /* 0x000fe400000006ff */
[----:B------:R-:W-:-:S04]  /*0160*/  SGXT.U32 R14, R14, 0x2 ;  /* 0x000000020e0e781a */ /* 0x000fc80000000000 */
[----:B------:R-:W-:Y:S02]  /*0170*/  LOP3.LUT R10, R15, R14, RZ, 0xfc, !PT ;  /* 0x0000000e0f0a7212 */ /* 0x000fe400078efcff */
[----:B-1----:R-:W-:Y:S02]  /*0180*/  CS2R R6, SRZ ;  /* 0x0000000000067805 */ /* 0x002fe4000001ff00 */
[C---:B------:R-:W-:Y:S01]  /*0190*/  ISETP.GE.AND P0, PT, R10.reuse, 0x4, PT ;  /* 0x000000040a00780c */ /* 0x040fe20003f06270 */
[----:B------:R-:W-:Y:S02]  /*01a0*/  IMAD R16, R10, 0x140, R17 ;  /* 0x000001400a107824 */ /* 0x000fe400078e0211 */
[----:B------:R-:W0:Y:S01]  /*01b0*/  LDC.64 R10, c[0x0][0x228] ;  /* 0x00008a00ff0a7b82 */ /* 0x000e220000000a00 */
[----:B------:R-:W-:Y:S01]  /*01c0*/  ISETP.LT.AND P0, PT, R8, 0x500, !P0 ;  /* 0x000005000800780c */ /* 0x000fe20004701270 */
[----:B------:R-:W-:Y:S01]  /*01d0*/  IMAD R21, R21, 0x500, R16 ;  /* 0x0000050015157824 */ /* 0x000fe200078e0210 */
[----:B------:R-:W3:Y:S03]  /*01e0*/  @!P1 LDG.E.EL.64 R6, desc[UR6][R18.64] ;  /* 0x0000000612069981 */ /* 0x000ee6000c2e1b00 */
[----:B-----5:R-:W-:Y:S01]  /*01f0*/  IMAD.WIDE R20, R21, 0x4, R4 ;  /* 0x0000000415147825 */ /* 0x020fe200078e0204 */
[----:B------:R-:W-:Y:S01]  /*0200*/  CS2R R4, SRZ ;  /* 0x0000000000047805 */ /* 0x000fe2000001ff00 */
[----:B------:R-:W1:Y:S06]  /*0210*/  LDC.64 R8, c[0x0][0x230] ;  /* 0x00008c00ff087b82 */ /* 0x000e6c0000000a00 */
[----:B------:R-:W3:Y:S01]  /*0220*/  @P0 LDG.E.EL.64 R4, desc[UR6][R20.64] ;  /* 0x0000000614040981 */ /* 0x000ee2000c2e1b00 */
[----:B0-----:R-:W-:Y:S01]  /*0230*/  IMAD.WIDE R22, R17, 0x4, R10 ;  /* 0x0000000411167825 */ /* 0x001fe200078e020a */
[----:B------:R-:W-:-:S06]  /*0240*/  CS2R R10, SRZ ;  /* 0x00000000000a7805 */ /* 0x000fcc000001ff00 */
[----:B------:R-:W4:Y:S01]  /*0250*/  @!P1 LDG.E.EL.64 R10, desc[UR6][R22.64] ;  /* 0x00000006160a9981 */ /* 0x000f22000c2e1b00 */
[----:B-1----:R-:W-:Y:S01]  /*0260*/  IMAD.WIDE R16, R17, 0x4, R8 ;  /* 0x0000000411107825 */ /* 0x002fe200078e0208 */
[----:B------:R-:W-:-:S06]  /*0270*/  CS2R R8, SRZ ;  /* 0x0000000000087805 */ /* 0x000fcc000001ff00 */
[----:B------:R0:W4:Y:S01]  /*0280*/  @!P1 LDG.E.EL.64 R8, desc[UR6][R16.64] ;  /* 0x0000000610089981 */ /* 0x000122000c2e1b00 */
[----:B------:R-:W1:Y:S01]  /*0290*/  S2UR UR5, SR_CgaCtaId ;  /* 0x00000000000579c3 */ /* 0x000e620000008800 */
[----:B0-----:R-:W-:Y:S01]  /*02a0*/  SHF.R.U32.HI R16, RZ, 0x1, R12 ;  /* 0x00000001ff107819 */ /* 0x001fe2000001160c */
[----:B------:R-:W-:Y:S01]  /*02b0*/  IMAD.SHL.U32 R17, R12, 0x8, RZ ;  /* 0x000000080c117824 */ /* 0x000fe200078e00ff */
[----:B------:R-:W-:-:S04]  /*02c0*/  UMOV UR4, 0x400 ;  /* 0x0000040000047882 */ /* 0x000fc80000000000 */
[----:B------:R-:W-:Y:S01]  /*02d0*/  LOP3.LUT R14, R14, 0xf8, R17, 0xf8, !PT ;  /* 0x000000f80e0e7812 */ /* 0x000fe200078ef811 */
[----:B-1----:R-:W-:Y:S01]  /*02e0*/  UPRMT UR4, UR5, 0x654, UR4 ;  /* 0x0000065405047896 */ /* 0x002fe20008000004 */
[----:B--2---:R-:W-:Y:S01]  /*02f0*/  FADD R2, R2, 9.9999997473787516356e-06 ;  /* 0x3727c5ac02027421 */ /* 0x004fe20000000000 */
[----:B------:R-:W-:-:S03]  /*0300*/  FADD R3, R3, 9.9999997473787516356e-06 ;  /* 0x3727c5ac03037421 */ /* 0x000fc60000000000 */
[----:B------:R-:W0:Y:S08]  /*0310*/  MUFU.SQRT R20, R2 ;  /* 0x0000000200147308 */ /* 0x000e300000002000 */
[----:B------:R-:W1:Y:S01]  /*0320*/  MUFU.SQRT R18, R3 ;  /* 0x0000000300127308 */ /* 0x000e620000002000 */
[C---:B0-----:R-:W-:Y:S02]  /*0330*/  FSETP.GT.AND P0, PT, R20.reuse, 8.50705917302346158658e+37, PT ;  /* 0x7e8000001400780b */ /* 0x041fe40003f04000 */
[----:B------:R-:W-:-:S02]  /*0340*/  FSETP.GEU.AND P2, PT, R20, 1.175494350822287508e-38, PT ;  /* 0x008000001400780b */ /* 0x000fc40003f4e000 */
[C---:B-1----:R-:W-:Y:S02]  /*0350*/  FSETP.GT.AND P1, PT, R18.reuse, 8.50705917302346158658e+37, PT ;  /* 0x7e8000001200780b */ /* 0x042fe40003f24000 */
[----:B------:R-:W-:-:S07]  /*0360*/  FSETP.GEU.AND P3, PT, R18, 1.175494350822287508e-38, PT ;  /* 0x008000001200780b */ /* 0x000fce0003f6e000 */
[----:B------:R-:W-:-:S04]  /*0370*/  @P0 FMUL R20, R20, 0.25 ;  /* 0x3e80000014140820 */ /* 0x000fc80000400000 */
[----:B------:R-:W-:Y:S01]  /*0380*/  @!P2 FMUL R20, R20, 16777216 ;  /* 0x4b8000001414a820 */ /* 0x000fe20000400000 */
[----:B------:R-:W-:-:S04]  /*0390*/  @P1 FMUL R18, R18, 0.25 ;  /* 0x3e80000012121820 */ /* 0x000fc80000400000 */
[----:B------:R-:W-:Y:S01]  /*03a0*/  @!P3 FMUL R18, R18, 16777216 ;  /* 0x4b8000001212b820 */ /* 0x000fe20000400000 */
[----:B------:R-:W0:Y:S01]  /*03b0*/  MUFU.RCP R20, R20 ;  /* 0x0000001400147308 */ /* 0x000e220000001000 */
[----:B------:R-:W-:Y:S01]  /*03c0*/  SGXT.U32 R2, R16, 0x6 ;  /* 0x000000061002781a */ /* 0x000fe20000000000 */
[----:B------:R-:W-:Y:S02]  /*03d0*/  IMAD.MOV.U32 R16, RZ, RZ, 0x3e800000 ;  /* 0x3e800000ff107424 */ /* 0x000fe400078e00ff */
[----:B---3--:R-:W-:-:S04]  /*03e0*/  FADD R5, -R7, R5 ;  /* 0x0000000507057221 */ /* 0x008fc80000000100 */
[----:B------:R-:W1:Y:S01]  /*03f0*/  MUFU.RCP R18, R18 ;  /* 0x0000001200127308 */ /* 0x000e620000001000 */
[C---:B------:R-:W-:Y:S02]  /*0400*/  FSEL R3, R16.reuse, 1, P0 ;  /* 0x3f80000010037808 */ /* 0x040fe40000000000 */
[----:B------:R-:W-:-:S03]  /*0410*/  FSEL R7, R16, 1, P1 ;  /* 0x3f80000010077808 */ /* 0x000fc60000800000 */
[----:B------:R-:W-:Y:S02]  /*0420*/  @!P2 FMUL R3, R3, 16777216 ;  /* 0x4b8000000303a820 */ /* 0x000fe40000400000 */
[----:B------:R-:W-:Y:S01]  /*0430*/  @!P3 FMUL R7, R7, 16777216 ;  /* 0x4b8000000707b820 */ /* 0x000fe20000400000 */
[----:B------:R-:W-:Y:S01]  /*0440*/  LOP3.LUT R13, R13, R2, RZ, 0xfc, !PT ;  /* 0x000000020d0d7212 */ /* 0x000fe200078efcff */
[----:B------:R-:W-:Y:S01]  /*0450*/  FADD R4, -R6, R4 ;  /* 0x0000000406047221 */ /* 0x000fe20000000100 */
[----:B------:R-:W-:Y:S01]  /*0460*/  LOP3.LUT R2, R17, 0xf8, RZ, 0xc0, !PT ;  /* 0x000000f811027812 */ /* 0x000fe200078ec0ff */
[----:B0-----:R-:W-:Y:S01]  /*0470*/  FMUL R3, R20, R3 ;  /* 0x0000000314037220 */ /* 0x001fe20000400000 */
[----:B-1----:R-:W-:Y:S02]  /*0480*/  FMUL R18, R18, R7 ;  /* 0x0000000712127220 */ /* 0x002fe40000400000 */
[----:B------:R-:W-:Y:S01]  /*0490*/  IADD3 R19, R2, UR4, RZ ;  /* 0x0000000402137c10 */ /* 0x000fe2000fffe0ff */
[----:B------:R-:W-:Y:S01]  /*04a0*/  FMUL R3, R4, R3 ;  /* 0x0000000304037220 */ /* 0x000fe20000400000 */
[----:B------:R-:W-:-:S03]  /*04b0*/  FMUL R18, R5, R18 ;  /* 0x0000001205127220 */ /* 0x000fc60000400000 */
[----:B------:R-:W-:Y:S02]  /*04c0*/  IMAD R14, R14, 0x4, R19 ;  /* 0x000000040e0e7824 */ /* 0x000fe400078e0213 */
[----:B----4-:R-:W-:Y:S01]  /*04d0*/  FFMA R3, R3, R10, R8 ;  /* 0x0000000a03037223 */ /* 0x010fe20000000008 */
[----:B------:R-:W-:-:S04]  /*04e0*/  FFMA R9, R18, R11, R9 ;  /* 0x0000000b12097223 */ /* 0x000fc80000000009 */
[----:B------:R0:W-:Y:S04]  /*04f0*/  STS [R14], R3 ;  /* 0x000000030e007388 */ /* 0x0001e80000000800 */
[----:B------:R0:W-:Y:S01]  /*0500*/  STS [R14+0x14], R9 ;  /* 0x000014090e007388 */ /* 0x0001e20000000800 */
[----:B------:R-:W-:Y:S01]  /*0510*/  LOP3.LUT R6, R15, 0x2, R0, 0xf8, !PT ;  /* 0x000000020f067812 */ /* 0x000fe200078ef800 */
[----:B------:R-:W-:Y:S03]  /*0520*/  BAR.SYNC.DEFER_BLOCKING 0x0 ;  /* 0x0000000000007b1d */ /* 0x000fe60000010000 */
[----:B------:R-:W-:-:S04]  /*0530*/  ISETP.GE.AND P0, PT, R6, 0x4, PT ;  /* 0x000000040600780c */ /* 0x000fc80003f06270 */
[----:B------:R-:W-:Y:S02]  /*0540*/  ISETP.LT.AND P0, PT, R13, 0x500, !P0 ;  /* 0x000005000d00780c */ /* 0x000fe40004701270 */
[----:B------:R-:W-:Y:S02]  /*0550*/  LOP3.LUT R0, R0, 0xfc, RZ, 0xc0, !PT ;  /* 0x000000fc00007812 */ /* 0x000fe400078ec0ff */
[----:B------:R-:W-:-:S04]  /*0560*/  LOP3.LUT R17, R17, 0x3f8, RZ, 0xc0, !PT ;  /* 0x000003f811117812 */ /* 0x000fc800078ec0ff */
[----:B------:R-:W-:-:S05]  /*0570*/  IADD3 R0, R17, UR4, R0 ;  /* 0x0000000411007c10 */ /* 0x000fca000fffe000 */
[----:B0-----:R-:W-:Y:S05]  /*0580*/  @!P0 EXIT ;  /* 0x000000000000894d */ /* 0x001fea0003800000 */
[----:B------:R-:W-:Y:S01]  /*0590*/  LDS R4, [R0] ;  /* 0x0000000000047984 */ /* 0x000fe20000000800 */
[----:B------:R-:W0:Y:S01]  /*05a0*/  LDC.64 R2, c[0x0][0x238] ;  /* 0x00008e00ff027b82 */ /* 0x000e220000000a00 */
[----:B------:R-:W-:Y:S02]  /*05b0*/  LEA R13, R13, R6, 0x2 ;  /* 0x000000060d0d7211 */ /* 0x000fe400078e10ff */
[----:B------:R-:W1:Y:S03]  /*05c0*/  LDS R5, [R0+0x4] ;  /* 0x0000040000057984 */ /* 0x000e660000000800 */
[----:B0-----:R-:W-:-:S05]  /*05d0*/  IMAD.WIDE R2, R13, 0x4, R2 ;  /* 0x000000040d027825 */ /* 0x001fca00078e0202 */
[----:B-1----:R-:W-:Y:S01]  /*05e0*/  STG.E.64 desc[UR6][R2.64], R4 ;  /* 0x0000000402007986 */ /* 0x002fe2000c101b06 */
[----:B------:R-:W-:Y:S05]  /*05f0*/  EXIT ;  /* 0x000000000000794d */ /* 0x000fea0003800000 */
.L_x_0:
[----:B------:R-:W-:-:S00]  /*0600*/  BRA `(.L_x_0) ;  /* 0xfffffffc00fc7947 */ /* 0x000fc0000383ffff */
[----:B------:R-:W-:-:S00]  /*0610*/  NOP ;  /* 0x0000000000007918 */ /* 0x000fc00000000000 */
        /* <DEDUP_REMOVED lines=14> */
.L_x_1:


//--------------------- .nv.global.init           --------------------------
	.section	.nv.global.init,"aw",@progbits
.nv.global.init:
	.type		_$_str,@object
	.size		_$_str,(_$_str_$_2 - _$_str)
_$_str:
        /*0000*/ 	.byte	0x5f, 0x5f, 0x43, 0x55, 0x44, 0x41, 0x5f, 0x46, 0x54, 0x5a, 0x00
	.type		_$_str_$_2,@object
	.size		_$_str_$_2,(.L_1 - _$_str_$_2)
_$_str_$_2:
        /*000b*/ 	.byte	0x5f, 0x5f, 0x43, 0x55, 0x44, 0x41, 0x5f, 0x50, 0x52, 0x45, 0x43, 0x5f, 0x53, 0x51, 0x52, 0x54
        /*001b*/ 	.byte	0x00
.L_1:


//--------------------- .nv.shared.triton_poi_fused__native_batch_norm_legit_no_training_41 --------------------------
	.section	.nv.shared.triton_poi_fused__native_batch_norm_legit_no_training_41,"aw",@nobits
	.sectionflags	@""
	.align	16
	.zero		1024


//--------------------- .nv.constant0.triton_poi_fused__native_batch_norm_legit_no_training_41 --------------------------
	.section	.nv.constant0.triton_poi_fused__native_batch_norm_legit_no_training_41,"a",@progbits
	.sectionflags	@""
	.align	4
.nv.constant0.triton_poi_fused__native_batch_norm_legit_no_training_41:
	.zero		584
